//
// Generated by NVIDIA NVVM Compiler
//
// Compiler Build ID: CL-36424714
// Cuda compilation tools, release 13.0, V13.0.88
// Based on NVVM 20.0.0
//

.version 9.0
.target sm_100
.address_size 64

	// .globl	_Z6kernelPiS_S_

.visible .entry _Z6kernelPiS_S_(
	.param .u64 .ptr .align 1 _Z6kernelPiS_S__param_0,
	.param .u64 .ptr .align 1 _Z6kernelPiS_S__param_1,
	.param .u64 .ptr .align 1 _Z6kernelPiS_S__param_2
)
{
	.reg .pred 	%p<3>;
	.reg .b32 	%r<62>;
	.reg .b64 	%rd<16>;

	ld.param.u64 	%rd5, [_Z6kernelPiS_S__param_0];
	ld.param.u64 	%rd6, [_Z6kernelPiS_S__param_1];
	ld.param.u64 	%rd7, [_Z6kernelPiS_S__param_2];
	mov.u32 	%r8, %ntid.x;
	mov.u32 	%r9, %ctaid.x;
	mov.u32 	%r10, %tid.x;
	mad.lo.s32 	%r1, %r8, %r9, %r10;
	setp.gt.s32 	%p1, %r1, 127;
	@%p1 bra 	$L__BB0_4;
	cvta.to.global.u64 	%rd8, %rd5;
	add.s64 	%rd1, %rd8, 4096;
	cvta.to.global.u64 	%rd9, %rd6;
	add.s64 	%rd15, %rd9, 32;
	mov.b32 	%r60, 0;
	mov.u32 	%r59, %r1;
	mov.u32 	%r61, %r60;
$L__BB0_2:
	mul.wide.s32 	%rd10, %r59, 4;
	add.s64 	%rd11, %rd1, %rd10;
	ld.global.u32 	%r12, [%rd11+-4096];
	ld.global.u32 	%r13, [%rd15+-32];
	mad.lo.s32 	%r14, %r13, %r12, %r61;
	ld.global.u32 	%r15, [%rd11+-3584];
	ld.global.u32 	%r16, [%rd15+-28];
	mad.lo.s32 	%r17, %r16, %r15, %r14;
	ld.global.u32 	%r18, [%rd11+-3072];
	ld.global.u32 	%r19, [%rd15+-24];
	mad.lo.s32 	%r20, %r19, %r18, %r17;
	ld.global.u32 	%r21, [%rd11+-2560];
	ld.global.u32 	%r22, [%rd15+-20];
	mad.lo.s32 	%r23, %r22, %r21, %r20;
	ld.global.u32 	%r24, [%rd11+-2048];
	ld.global.u32 	%r25, [%rd15+-16];
	mad.lo.s32 	%r26, %r25, %r24, %r23;
	ld.global.u32 	%r27, [%rd11+-1536];
	ld.global.u32 	%r28, [%rd15+-12];
	mad.lo.s32 	%r29, %r28, %r27, %r26;
	ld.global.u32 	%r30, [%rd11+-1024];
	ld.global.u32 	%r31, [%rd15+-8];
	mad.lo.s32 	%r32, %r31, %r30, %r29;
	ld.global.u32 	%r33, [%rd11+-512];
	ld.global.u32 	%r34, [%rd15+-4];
	mad.lo.s32 	%r35, %r34, %r33, %r32;
	ld.global.u32 	%r36, [%rd11];
	ld.global.u32 	%r37, [%rd15];
	mad.lo.s32 	%r38, %r37, %r36, %r35;
	ld.global.u32 	%r39, [%rd11+512];
	ld.global.u32 	%r40, [%rd15+4];
	mad.lo.s32 	%r41, %r40, %r39, %r38;
	ld.global.u32 	%r42, [%rd11+1024];
	ld.global.u32 	%r43, [%rd15+8];
	mad.lo.s32 	%r44, %r43, %r42, %r41;
	ld.global.u32 	%r45, [%rd11+1536];
	ld.global.u32 	%r46, [%rd15+12];
	mad.lo.s32 	%r47, %r46, %r45, %r44;
	ld.global.u32 	%r48, [%rd11+2048];
	ld.global.u32 	%r49, [%rd15+16];
	mad.lo.s32 	%r50, %r49, %r48, %r47;
	ld.global.u32 	%r51, [%rd11+2560];
	ld.global.u32 	%r52, [%rd15+20];
	mad.lo.s32 	%r53, %r52, %r51, %r50;
	ld.global.u32 	%r54, [%rd11+3072];
	ld.global.u32 	%r55, [%rd15+24];
	mad.lo.s32 	%r56, %r55, %r54, %r53;
	ld.global.u32 	%r57, [%rd11+3584];
	ld.global.u32 	%r58, [%rd15+28];
	mad.lo.s32 	%r61, %r58, %r57, %r56;
	add.s32 	%r60, %r60, 16;
	add.s32 	%r59, %r59, 2048;
	add.s64 	%rd15, %rd15, 64;
	setp.ne.s32 	%p2, %r60, 128;
	@%p2 bra 	$L__BB0_2;
	cvta.to.global.u64 	%rd12, %rd7;
	mul.wide.s32 	%rd13, %r1, 4;
	add.s64 	%rd14, %rd12, %rd13;
	st.global.u32 	[%rd14], %r61;
$L__BB0_4:
	ret;

}


// ===== COMPILED SASS (sm_100) =====

	.target	sm_100

	.elftype	@"ET_EXEC"


//--------------------- .note.nv.tkinfo           --------------------------
	.section	.note.nv.tkinfo,"",@"SHT_NOTE"
	.sectionflags	@"SHF_NOTE_NV_TKINFO"
	.tkinfo
        /*0018*/ 	.word	0x00000002
        /*0030*/ 	.string	""
        /*0030*/ 	.string	"ptxas"
        /*0030*/ 	.string	"Cuda compilation tools, release 13.0, V13.0.88"
        /*0030*/ 	.string	"Build cuda_13.0.r13.0/compiler.36424714_0"
        /*0030*/ 	.string	"-arch sm_100 -m 64 "



//--------------------- .note.nv.cuinfo           --------------------------
	.section	.note.nv.cuinfo,"",@"SHT_NOTE"
	.sectionflags	@"SHF_NOTE_NV_CUINFO"
        /*0018*/ 	.short	0x0002
        /*001a*/ 	.short	0x0064
        /*001c*/ 	.short	0x0082
	.zero		2


//--------------------- .nv.info                  --------------------------
	.section	.nv.info,"",@"SHT_CUDA_INFO"
	.align	4


	//----- nvinfo : EIATTR_REGCOUNT
	.align		4
        /*0000*/ 	.byte	0x04, 0x2f
        /*0002*/ 	.short	(.L_1 - .L_0)
	.align		4
.L_0:
        /*0004*/ 	.word	index@(_Z6kernelPiS_S_)
        /*0008*/ 	.word	0x0000001e


	//----- nvinfo : EIATTR_FRAME_SIZE
	.align		4
.L_1:
        /*000c*/ 	.byte	0x04, 0x11
        /*000e*/ 	.short	(.L_3 - .L_2)
	.align		4
.L_2:
        /*0010*/ 	.word	index@(_Z6kernelPiS_S_)
        /*0014*/ 	.word	0x00000000


	//----- nvinfo : EIATTR_MIN_STACK_SIZE
	.align		4
.L_3:
        /*0018*/ 	.byte	0x04, 0x12
        /*001a*/ 	.short	(.L_5 - .L_4)
	.align		4
.L_4:
        /*001c*/ 	.word	index@(_Z6kernelPiS_S_)
        /*0020*/ 	.word	0x00000000
.L_5:


//--------------------- .nv.compat                --------------------------
	.section	.nv.compat,"",@"SHT_CUDA_COMPAT_INFO"
	.align	4
        /*0000*/ 	.byte	0x02, 0x09, 0x00, 0x00, 0x02, 0x02, 0x01, 0x00, 0x02, 0x05, 0x05, 0x00, 0x03, 0x07, 0x01, 0x01
        /*0010*/ 	.byte	0x02, 0x03, 0x00, 0x00, 0x02, 0x06, 0x01, 0x00, 0x04, 0x0b, 0x08, 0x00, 0x09, 0x00, 0x00, 0x00
        /*0020*/ 	.byte	0x00, 0x00, 0x00, 0x00


//--------------------- .nv.info._Z6kernelPiS_S_  --------------------------
	.section	.nv.info._Z6kernelPiS_S_,"",@"SHT_CUDA_INFO"
	.sectionflags	@""
	.align	4


	//----- nvinfo : EIATTR_CUDA_API_VERSION
	.align		4
        /*0000*/ 	.byte	0x04, 0x37
        /*0002*/ 	.short	(.L_7 - .L_6)
.L_6:
        /*0004*/ 	.word	0x00000082


	//----- nvinfo : EIATTR_KPARAM_INFO
	.align		4
.L_7:
        /*0008*/ 	.byte	0x04, 0x17
        /*000a*/ 	.short	(.L_9 - .L_8)
.L_8:
        /*000c*/ 	.word	0x00000000
        /*0010*/ 	.short	0x0002
        /*0012*/ 	.short	0x0010
        /*0014*/ 	.byte	0x00, 0xf5, 0x21, 0x00


	//----- nvinfo : EIATTR_KPARAM_INFO
	.align		4
.L_9:
        /*0018*/ 	.byte	0x04, 0x17
        /*001a*/ 	.short	(.L_11 - .L_10)
.L_10:
        /*001c*/ 	.word	0x00000000
        /*0020*/ 	.short	0x0001
        /*0022*/ 	.short	0x0008
        /*0024*/ 	.byte	0x00, 0xf5, 0x21, 0x00


	//----- nvinfo : EIATTR_KPARAM_INFO
	.align		4
.L_11:
        /*0028*/ 	.byte	0x04, 0x17
        /*002a*/ 	.short	(.L_13 - .L_12)
.L_12:
        /*002c*/ 	.word	0x00000000
        /*0030*/ 	.short	0x0000
        /*0032*/ 	.short	0x0000
        /*0034*/ 	.byte	0x00, 0xf5, 0x21, 0x00


	//----- nvinfo : EIATTR_SPARSE_MMA_MASK
	.align		4
.L_13:
        /*0038*/ 	.byte	0x03, 0x50
        /*003a*/ 	.short	0x0000


	//----- nvinfo : EIATTR_MAXREG_COUNT
	.align		4
        /*003c*/ 	.byte	0x03, 0x1b
        /*003e*/ 	.short	0x00ff


	//----- nvinfo : EIATTR_MERCURY_ISA_VERSION
	.align		4
        /*0040*/ 	.byte	0x03, 0x5f
        /*0042*/ 	.short	0x0101


	//----- nvinfo : EIATTR_VRC_CTA_INIT_COUNT
	.align		4
        /*0044*/ 	.byte	0x02, 0x4a
	.zero		1
	.zero		1


	//----- nvinfo : EIATTR_EXIT_INSTR_OFFSETS
	.align		4
        /*0048*/ 	.byte	0x04, 0x1c
        /*004a*/ 	.short	(.L_15 - .L_14)


	//   ....[0]....
.L_14:
        /*004c*/ 	.word	0x00000060


	//   ....[1]....
        /*0050*/ 	.word	0x000004e0


	//----- nvinfo : EIATTR_CBANK_PARAM_SIZE
	.align		4
.L_15:
        /*0054*/ 	.byte	0x03, 0x19
        /*0056*/ 	.short	0x0018


	//----- nvinfo : EIATTR_PARAM_CBANK
	.align		4
        /*0058*/ 	.byte	0x04, 0x0a
        /*005a*/ 	.short	(.L_17 - .L_16)
	.align		4
.L_16:
        /*005c*/ 	.word	index@(.nv.constant0._Z6kernelPiS_S_)
        /*0060*/ 	.short	0x0380
        /*0062*/ 	.short	0x0018


	//----- nvinfo : EIATTR_SW_WAR
	.align		4
.L_17:
        /*0064*/ 	.byte	0x04, 0x36
        /*0066*/ 	.short	(.L_19 - .L_18)
.L_18:
        /*0068*/ 	.word	0x00000008
.L_19:


//--------------------- .nv.callgraph             --------------------------
	.section	.nv.callgraph,"",@"SHT_CUDA_CALLGRAPH"
	.align	4
	.sectionentsize	8
	.align		4
        /*0000*/ 	.word	0x00000000
	.align		4
        /*0004*/ 	.word	0xffffffff
	.align		4
        /*0008*/ 	.word	0x00000000
	.align		4
        /*000c*/ 	.word	0xfffffffe
	.align		4
        /*0010*/ 	.word	0x00000000
	.align		4
        /*0014*/ 	.word	0xfffffffd
	.align		4
        /*0018*/ 	.word	0x00000000
	.align		4
        /*001c*/ 	.word	0xfffffffc


//--------------------- .text._Z6kernelPiS_S_     --------------------------
	.section	.text._Z6kernelPiS_S_,"ax",@progbits
	.align	128
        .global         _Z6kernelPiS_S_
        .type           _Z6kernelPiS_S_,@function
        .size           _Z6kernelPiS_S_,(.L_x_2 - _Z6kernelPiS_S_)
        .other          _Z6kernelPiS_S_,@"STO_CUDA_ENTRY STV_DEFAULT"
_Z6kernelPiS_S_:
.text._Z6kernelPiS_S_:
[----:B------:R-:W-:Y:S01]  /*0000*/  LDC R1, c[0x0][0x37c] ;  /* 0x0000df00ff017b82 */ /* 0x000fe20000000800 */
[----:B------:R-:W0:Y:S01]  /*0010*/  S2R R0, SR_CTAID.X ;  /* 0x0000000000007919 */ /* 0x000e220000002500 */
[----:B------:R-:W0:Y:S01]  /*0020*/  LDCU UR4, c[0x0][0x360] ;  /* 0x00006c00ff0477ac */ /* 0x000e220008000800 */
[----:B------:R-:W0:Y:S02]  /*0030*/  S2R R3, SR_TID.X ;  /* 0x0000000000037919 */ /* 0x000e240000002100 */
[----:B0-----:R-:W-:-:S05]  /*0040*/  IMAD R0, R0, UR4, R3 ;  /* 0x0000000400007c24 */ /* 0x001fca000f8e0203 */
[----:B------:R-:W-:-:S13]  /*0050*/  ISETP.GT.AND P0, PT, R0, 0x7f, PT ;  /* 0x0000007f0000780c */ /* 0x000fda0003f04270 */
[----:B------:R-:W-:Y:S05]  /*0060*/  @P0 EXIT ;  /* 0x000000000000094d */ /* 0x000fea0003800000 */
[----:B------:R-:W0:Y:S01]  /*0070*/  LDCU.128 UR8, c[0x0][0x380] ;  /* 0x00007000ff0877ac */ /* 0x000e220008000c00 */
[----:B------:R-:W-:Y:S01]  /*0080*/  HFMA2 R15, -RZ, RZ, 0, 0 ;  /* 0x00000000ff0f7431 */ /* 0x000fe200000001ff */
[----:B------:R-:W-:Y:S01]  /*0090*/  MOV R6, R0 ;  /* 0x0000000000067202 */ /* 0x000fe20000000f00 */
[----:B------:R-:W1:Y:S01]  /*00a0*/  LDCU.64 UR12, c[0x0][0x358] ;  /* 0x00006b00ff0c77ac */ /* 0x000e620008000a00 */
[----:B0-----:R-:W-:Y:S02]  /*00b0*/  UIADD3 UR4, UP1, UPT, UR10, 0x20, URZ ;  /* 0x000000200a047890 */ /* 0x001fe4000ff3e0ff */
[----:B------:R-:W-:Y:S02]  /*00c0*/  UIADD3 UR6, UP0, UPT, UR8, 0x1000, URZ ;  /* 0x0000100008067890 */ /* 0x000fe4000ff1e0ff */
[----:B------:R-:W-:Y:S02]  /*00d0*/  UIADD3.X UR5, UPT, UPT, URZ, UR11, URZ, UP1, !UPT ;  /* 0x0000000bff057290 */ /* 0x000fe40008ffe4ff */
[----:B------:R-:W-:Y:S01]  /*00e0*/  MOV R2, UR4 ;  /* 0x0000000400027c02 */ /* 0x000fe20008000f00 */
[----:B------:R-:W-:Y:S01]  /*00f0*/  UIADD3.X UR7, UPT, UPT, URZ, UR9, URZ, UP0, !UPT ;  /* 0x00000009ff077290 */ /* 0x000fe200087fe4ff */
[----:B------:R-:W-:-:S02]  /*0100*/  UMOV UR4, URZ ;  /* 0x000000ff00047c82 */ /* 0x000fc40008000000 */
[----:B-1----:R-:W-:-:S09]  /*0110*/  MOV R3, UR5 ;  /* 0x0000000500037c02 */ /* 0x002fd20008000f00 */
.L_x_0:
[----:B------:R-:W-:Y:S01]  /*0120*/  MOV R4, UR6 ;  /* 0x0000000600047c02 */ /* 0x000fe20008000f00 */
[----:B------:R-:W2:Y:S01]  /*0130*/  LDG.E R17, desc[UR12][R2.64+-0x20] ;  /* 0xffffe00c02117981 */ /* 0x000ea2000c1e1900 */
[----:B------:R-:W-:-:S03]  /*0140*/  MOV R5, UR7 ;  /* 0x0000000700057c02 */ /* 0x000fc60008000f00 */
[----:B------:R-:W3:Y:S01]  /*0150*/  LDG.E R26, desc[UR12][R2.64+-0x1c] ;  /* 0xffffe40c021a7981 */ /* 0x000ee2000c1e1900 */
[----:B------:R-:W-:-:S03]  /*0160*/  IMAD.WIDE R4, R6, 0x4, R4 ;  /* 0x0000000406047825 */ /* 0x000fc600078e0204 */
[----:B------:R-:W4:Y:S04]  /*0170*/  LDG.E R19, desc[UR12][R2.64+-0x18] ;  /* 0xffffe80c02137981 */ /* 0x000f28000c1e1900 */
[----:B------:R-:W2:Y:S04]  /*0180*/  LDG.E R16, desc[UR12][R4.64+-0x1000] ;  /* 0xfff0000c04107981 */ /* 0x000ea8000c1e1900 */
[----:B------:R-:W3:Y:S04]  /*0190*/  LDG.E R25, desc[UR12][R4.64+-0xe00] ;  /* 0xfff2000c04197981 */ /* 0x000ee8000c1e1900 */
[----:B------:R-:W4:Y:S04]  /*01a0*/  LDG.E R20, desc[UR12][R4.64+-0xc00] ;  /* 0xfff4000c04147981 */ /* 0x000f28000c1e1900 */
[----:B------:R-:W5:Y:S04]  /*01b0*/  LDG.E R22, desc[UR12][R2.64+-0x14] ;  /* 0xffffec0c02167981 */ /* 0x000f68000c1e1900 */
        /* <DEDUP_REMOVED lines=11> */
[----:B------:R-:W5:Y:S01]  /*0270*/  LDG.E R18, desc[UR12][R2.64+0x4] ;  /* 0x0000040c02127981 */ /* 0x000f62000c1e1900 */
[----:B--2---:R-:W-:-:S03]  /*0280*/  IMAD R16, R16, R17, R15 ;  /* 0x0000001110107224 */ /* 0x004fc600078e020f */
[----:B------:R-:W2:Y:S01]  /*0290*/  LDG.E R17, desc[UR12][R4.64+0x200] ;  /* 0x0002000c04117981 */ /* 0x000ea2000c1e1900 */
[----:B---3--:R-:W-:-:S03]  /*02a0*/  IMAD R25, R25, R26, R16 ;  /* 0x0000001a19197224 */ /* 0x008fc600078e0210 */
[----:B------:R-:W3:Y:S04]  /*02b0*/  LDG.E R16, desc[UR12][R2.64+0x8] ;  /* 0x0000080c02107981 */ /* 0x000ee8000c1e1900 */
[----:B------:R-:W3:Y:S01]  /*02c0*/  LDG.E R15, desc[UR12][R4.64+0x400] ;  /* 0x0004000c040f7981 */ /* 0x000ee2000c1e1900 */
[----:B----4-:R-:W-:-:S03]  /*02d0*/  IMAD R25, R20, R19, R25 ;  /* 0x0000001314197224 */ /* 0x010fc600078e0219 */
[----:B------:R-:W4:Y:S04]  /*02e0*/  LDG.E R20, desc[UR12][R2.64+0xc] ;  /* 0x00000c0c02147981 */ /* 0x000f28000c1e1900 */
[----:B------:R-:W4:Y:S01]  /*02f0*/  LDG.E R19, desc[UR12][R4.64+0x600] ;  /* 0x0006000c04137981 */ /* 0x000f22000c1e1900 */
[----:B-----5:R-:W-:-:S03]  /*0300*/  IMAD R25, R21, R22, R25 ;  /* 0x0000001615197224 */ /* 0x020fc600078e0219 */
[----:B------:R-:W5:Y:S04]  /*0310*/  LDG.E R22, desc[UR12][R2.64+0x10] ;  /* 0x0000100c02167981 */ /* 0x000f68000c1e1900 */
[----:B------:R-:W5:Y:S01]  /*0320*/  LDG.E R21, desc[UR12][R4.64+0x800] ;  /* 0x0008000c04157981 */ /* 0x000f62000c1e1900 */
[----:B------:R-:W-:-:S03]  /*0330*/  IMAD R25, R24, R23, R25 ;  /* 0x0000001718197224 */ /* 0x000fc600078e0219 */
[----:B------:R-:W5:Y:S04]  /*0340*/  LDG.E R24, desc[UR12][R2.64+0x14] ;  /* 0x0000140c02187981 */ /* 0x000f68000c1e1900 */
[----:B------:R-:W5:Y:S01]  /*0350*/  LDG.E R23, desc[UR12][R4.64+0xa00] ;  /* 0x000a000c04177981 */ /* 0x000f62000c1e1900 */
[----:B------:R-:W-:-:S03]  /*0360*/  IMAD R27, R13, R14, R25 ;  /* 0x0000000e0d1b7224 */ /* 0x000fc600078e0219 */
[----:B------:R-:W5:Y:S04]  /*0370*/  LDG.E R13, desc[UR12][R2.64+0x18] ;  /* 0x0000180c020d7981 */ /* 0x000f68000c1e1900 */
[----:B------:R-:W5:Y:S04]  /*0380*/  LDG.E R14, desc[UR12][R4.64+0xc00] ;  /* 0x000c000c040e7981 */ /* 0x000f68000c1e1900 */
[----:B------:R-:W5:Y:S04]  /*0390*/  LDG.E R25, desc[UR12][R4.64+0xe00] ;  /* 0x000e000c04197981 */ /* 0x000f68000c1e1900 */
[----:B------:R0:W5:Y:S01]  /*03a0*/  LDG.E R26, desc[UR12][R2.64+0x1c] ;  /* 0x00001c0c021a7981 */ /* 0x000162000c1e1900 */
[----:B------:R-:W-:-:S04]  /*03b0*/  IMAD R7, R7, R8, R27 ;  /* 0x0000000807077224 */ /* 0x000fc800078e021b */
[----:B------:R-:W-:-:S04]  /*03c0*/  IMAD R7, R12, R9, R7 ;  /* 0x000000090c077224 */ /* 0x000fc800078e0207 */
[----:B------:R-:W-:Y:S01]  /*03d0*/  IMAD R7, R10, R11, R7 ;  /* 0x0000000b0a077224 */ /* 0x000fe200078e0207 */
[----:B------:R-:W-:-:S04]  /*03e0*/  UIADD3 UR4, UPT, UPT, UR4, 0x10, URZ ;  /* 0x0000001004047890 */ /* 0x000fc8000fffe0ff */
[----:B------:R-:W-:Y:S01]  /*03f0*/  UISETP.NE.AND UP0, UPT, UR4, 0x80, UPT ;  /* 0x000000800400788c */ /* 0x000fe2000bf05270 */
[----:B0-----:R-:W-:Y:S02]  /*0400*/  IADD3 R2, P0, PT, R2, 0x40, RZ ;  /* 0x0000004002027810 */ /* 0x001fe40007f1e0ff */
[----:B------:R-:W-:Y:S02]  /*0410*/  IADD3 R6, PT, PT, R6, 0x800, RZ ;  /* 0x0000080006067810 */ /* 0x000fe40007ffe0ff */
[----:B------:R-:W-:Y:S01]  /*0420*/  IADD3.X R3, PT, PT, RZ, R3, RZ, P0, !PT ;  /* 0x00000003ff037210 */ /* 0x000fe200007fe4ff */
[----:B--2---:R-:W-:-:S04]  /*0430*/  IMAD R7, R17, R18, R7 ;  /* 0x0000001211077224 */ /* 0x004fc800078e0207 */
[----:B---3--:R-:W-:-:S04]  /*0440*/  IMAD R7, R15, R16, R7 ;  /* 0x000000100f077224 */ /* 0x008fc800078e0207 */
[----:B----4-:R-:W-:-:S04]  /*0450*/  IMAD R7, R19, R20, R7 ;  /* 0x0000001413077224 */ /* 0x010fc800078e0207 */
[----:B-----5:R-:W-:-:S04]  /*0460*/  IMAD R7, R21, R22, R7 ;  /* 0x0000001615077224 */ /* 0x020fc800078e0207 */
[----:B------:R-:W-:-:S04]  /*0470*/  IMAD R7, R23, R24, R7 ;  /* 0x0000001817077224 */ /* 0x000fc800078e0207 */
[----:B------:R-:W-:-:S04]  /*0480*/  IMAD R7, R14, R13, R7 ;  /* 0x0000000d0e077224 */ /* 0x000fc800078e0207 */
[----:B------:R-:W-:Y:S01]  /*0490*/  IMAD R15, R25, R26, R7 ;  /* 0x0000001a190f7224 */ /* 0x000fe200078e0207 */
[----:B------:R-:W-:Y:S06]  /*04a0*/  BRA.U UP0, `(.L_x_0) ;  /* 0xfffffffd001c7547 */ /* 0x000fec000b83ffff */
[----:B------:R-:W0:Y:S02]  /*04b0*/  LDC.64 R2, c[0x0][0x390] ;  /* 0x0000e400ff027b82 */ /* 0x000e240000000a00 */
[----:B0-----:R-:W-:-:S05]  /*04c0*/  IMAD.WIDE R2, R0, 0x4, R2 ;  /* 0x0000000400027825 */ /* 0x001fca00078e0202 */
[----:B------:R-:W-:Y:S01]  /*04d0*/  STG.E desc[UR12][R2.64], R15 ;  /* 0x0000000f02007986 */ /* 0x000fe2000c10190c */
[----:B------:R-:W-:Y:S05]  /*04e0*/  EXIT ;  /* 0x000000000000794d */ /* 0x000fea0003800000 */
.L_x_1:
[----:B------:R-:W-:-:S00]  /*04f0*/  BRA `(.L_x_1) ;  /* 0xfffffffc00fc7947 */ /* 0x000fc0000383ffff */
[----:B------:R-:W-:-:S00]  /*0500*/  NOP ;  /* 0x0000000000007918 */ /* 0x000fc00000000000 */
[----:B------:R-:W-:-:S00]  /*0510*/  NOP ;  /* 0x0000000000007918 */ /* 0x000fc00000000000 */
[----:B------:R-:W-:-:S00]  /*0520*/  NOP ;  /* 0x0000000000007918 */ /* 0x000fc00000000000 */
[----:B------:R-:W-:-:S00]  /*0530*/  NOP ;  /* 0x0000000000007918 */ /* 0x000fc00000000000 */
[----:B------:R-:W-:-:S00]  /*0540*/  NOP ;  /* 0x0000000000007918 */ /* 0x000fc00000000000 */
[----:B------:R-:W-:-:S00]  /*0550*/  NOP ;  /* 0x0000000000007918 */ /* 0x000fc00000000000 */
[----:B------:R-:W-:-:S00]  /*0560*/  NOP ;  /* 0x0000000000007918 */ /* 0x000fc00000000000 */
[----:B------:R-:W-:-:S00]  /*0570*/  NOP ;  /* 0x0000000000007918 */ /* 0x000fc00000000000 */
.L_x_2:


//--------------------- .nv.shared.reserved.0     --------------------------
	.section	.nv.shared.reserved.0,"aw",@nobits
	.weak		__nv_reservedSMEM_offset_0_alias
	.size		__nv_reservedSMEM_offset_0_alias, 0, 64
	.other		__nv_reservedSMEM_offset_0_alias,@"STO_CUDA_RESERVED_SHARED STV_DEFAULT"
__nv_reservedSMEM_offset_0_alias:
	.zero		0
	.zero		64


//--------------------- .nv.constant0._Z6kernelPiS_S_ --------------------------
	.section	.nv.constant0._Z6kernelPiS_S_,"a",@progbits
	.sectionflags	@""
	.align	4
.nv.constant0._Z6kernelPiS_S_:
	.zero		920


//--------------------- SYMBOLS --------------------------

	.type		.nv.reservedSmem.offset0,@object
	.size		.nv.reservedSmem.offset0,0x4
